//
// Generated by NVIDIA NVVM Compiler
//
// Compiler Build ID: CL-36424714
// Cuda compilation tools, release 13.0, V13.0.88
// Based on NVVM 20.0.0
//

.version 9.0
.target sm_100
.address_size 64

	// .globl	_Z13sha256_kernelPhPji
.const .align 4 .b8 k[256] = {152, 47, 138, 66, 145, 68, 55, 113, 207, 251, 192, 181, 165, 219, 181, 233, 91, 194, 86, 57, 241, 17, 241, 89, 164, 130, 63, 146, 213, 94, 28, 171, 152, 170, 7, 216, 1, 91, 131, 18, 190, 133, 49, 36, 195, 125, 12, 85, 116, 93, 190, 114, 254, 177, 222, 128, 167, 6, 220, 155, 116, 241, 155, 193, 193, 105, 155, 228, 134, 71, 190, 239, 198, 157, 193, 15, 204, 161, 12, 36, 111, 44, 233, 45, 170, 132, 116, 74, 220, 169, 176, 92, 218, 136, 249, 118, 82, 81, 62, 152, 109, 198, 49, 168, 200, 39, 3, 176, 199, 127, 89, 191, 243, 11, 224, 198, 71, 145, 167, 213, 81, 99, 202, 6, 103, 41, 41, 20, 133, 10, 183, 39, 56, 33, 27, 46, 252, 109, 44, 77, 19, 13, 56, 83, 84, 115, 10, 101, 187, 10, 106, 118, 46, 201, 194, 129, 133, 44, 114, 146, 161, 232, 191, 162, 75, 102, 26, 168, 112, 139, 75, 194, 163, 81, 108, 199, 25, 232, 146, 209, 36, 6, 153, 214, 133, 53, 14, 244, 112, 160, 106, 16, 22, 193, 164, 25, 8, 108, 55, 30, 76, 119, 72, 39, 181, 188, 176, 52, 179, 12, 28, 57, 74, 170, 216, 78, 79, 202, 156, 91, 243, 111, 46, 104, 238, 130, 143, 116, 111, 99, 165, 120, 20, 120, 200, 132, 8, 2, 199, 140, 250, 255, 190, 144, 235, 108, 80, 164, 247, 163, 249, 190, 242, 120, 113, 198};

.visible .entry _Z13sha256_kernelPhPji(
	.param .u64 .ptr .align 1 _Z13sha256_kernelPhPji_param_0,
	.param .u64 .ptr .align 1 _Z13sha256_kernelPhPji_param_1,
	.param .u32 _Z13sha256_kernelPhPji_param_2
)
{
	.local .align 16 .b8 	__local_depot0[256];
	.reg .b64 	%SP;
	.reg .b64 	%SPL;
	.reg .pred 	%p<4>;
	.reg .b16 	%rs<17>;
	.reg .b32 	%r<359>;
	.reg .b64 	%rd<25>;

	mov.u64 	%SPL, __local_depot0;
	ld.param.u64 	%rd10, [_Z13sha256_kernelPhPji_param_0];
	ld.param.u64 	%rd11, [_Z13sha256_kernelPhPji_param_1];
	ld.param.u32 	%r25, [_Z13sha256_kernelPhPji_param_2];
	add.u64 	%rd24, %SPL, 0;
	mov.u32 	%r26, %ctaid.x;
	mov.u32 	%r27, %ntid.x;
	mov.u32 	%r28, %tid.x;
	mad.lo.s32 	%r1, %r26, %r27, %r28;
	setp.ge.s32 	%p1, %r1, %r25;
	@%p1 bra 	$L__BB0_6;
	cvta.to.global.u64 	%rd13, %rd11;
	cvta.to.global.u64 	%rd14, %rd10;
	shl.b32 	%r30, %r1, 6;
	cvt.s64.s32 	%rd15, %r30;
	add.s64 	%rd16, %rd14, %rd15;
	shl.b32 	%r31, %r1, 3;
	mul.wide.s32 	%rd17, %r31, 4;
	add.s64 	%rd2, %rd13, %rd17;
	ld.global.u8 	%r32, [%rd16];
	shl.b32 	%r33, %r32, 24;
	ld.global.u8 	%r34, [%rd16+1];
	shl.b32 	%r35, %r34, 16;
	or.b32  	%r36, %r35, %r33;
	ld.global.u8 	%rs1, [%rd16+2];
	mul.wide.u16 	%r37, %rs1, 256;
	or.b32  	%r38, %r36, %r37;
	ld.global.u8 	%r39, [%rd16+3];
	or.b32  	%r40, %r38, %r39;
	ld.global.u8 	%r41, [%rd16+4];
	shl.b32 	%r42, %r41, 24;
	ld.global.u8 	%r43, [%rd16+5];
	shl.b32 	%r44, %r43, 16;
	or.b32  	%r45, %r44, %r42;
	ld.global.u8 	%rs2, [%rd16+6];
	mul.wide.u16 	%r46, %rs2, 256;
	or.b32  	%r47, %r45, %r46;
	ld.global.u8 	%r48, [%rd16+7];
	or.b32  	%r49, %r47, %r48;
	ld.global.u8 	%r50, [%rd16+8];
	shl.b32 	%r51, %r50, 24;
	ld.global.u8 	%r52, [%rd16+9];
	shl.b32 	%r53, %r52, 16;
	or.b32  	%r54, %r53, %r51;
	ld.global.u8 	%rs3, [%rd16+10];
	mul.wide.u16 	%r55, %rs3, 256;
	or.b32  	%r56, %r54, %r55;
	ld.global.u8 	%r57, [%rd16+11];
	or.b32  	%r58, %r56, %r57;
	ld.global.u8 	%r59, [%rd16+12];
	shl.b32 	%r60, %r59, 24;
	ld.global.u8 	%r61, [%rd16+13];
	shl.b32 	%r62, %r61, 16;
	or.b32  	%r63, %r62, %r60;
	ld.global.u8 	%rs4, [%rd16+14];
	mul.wide.u16 	%r64, %rs4, 256;
	or.b32  	%r65, %r63, %r64;
	ld.global.u8 	%r66, [%rd16+15];
	or.b32  	%r67, %r65, %r66;
	st.local.v4.u32 	[%rd24], {%r40, %r49, %r58, %r67};
	ld.global.u8 	%r68, [%rd16+16];
	shl.b32 	%r69, %r68, 24;
	ld.global.u8 	%r70, [%rd16+17];
	shl.b32 	%r71, %r70, 16;
	or.b32  	%r72, %r71, %r69;
	ld.global.u8 	%rs5, [%rd16+18];
	mul.wide.u16 	%r73, %rs5, 256;
	or.b32  	%r74, %r72, %r73;
	ld.global.u8 	%r75, [%rd16+19];
	or.b32  	%r76, %r74, %r75;
	ld.global.u8 	%r77, [%rd16+20];
	shl.b32 	%r78, %r77, 24;
	ld.global.u8 	%r79, [%rd16+21];
	shl.b32 	%r80, %r79, 16;
	or.b32  	%r81, %r80, %r78;
	ld.global.u8 	%rs6, [%rd16+22];
	mul.wide.u16 	%r82, %rs6, 256;
	or.b32  	%r83, %r81, %r82;
	ld.global.u8 	%r84, [%rd16+23];
	or.b32  	%r85, %r83, %r84;
	ld.global.u8 	%r86, [%rd16+24];
	shl.b32 	%r87, %r86, 24;
	ld.global.u8 	%r88, [%rd16+25];
	shl.b32 	%r89, %r88, 16;
	or.b32  	%r90, %r89, %r87;
	ld.global.u8 	%rs7, [%rd16+26];
	mul.wide.u16 	%r91, %rs7, 256;
	or.b32  	%r92, %r90, %r91;
	ld.global.u8 	%r93, [%rd16+27];
	or.b32  	%r94, %r92, %r93;
	ld.global.u8 	%r95, [%rd16+28];
	shl.b32 	%r96, %r95, 24;
	ld.global.u8 	%r97, [%rd16+29];
	shl.b32 	%r98, %r97, 16;
	or.b32  	%r99, %r98, %r96;
	ld.global.u8 	%rs8, [%rd16+30];
	mul.wide.u16 	%r100, %rs8, 256;
	or.b32  	%r101, %r99, %r100;
	ld.global.u8 	%r102, [%rd16+31];
	or.b32  	%r103, %r101, %r102;
	st.local.v4.u32 	[%rd24+16], {%r76, %r85, %r94, %r103};
	ld.global.u8 	%r104, [%rd16+32];
	shl.b32 	%r105, %r104, 24;
	ld.global.u8 	%r106, [%rd16+33];
	shl.b32 	%r107, %r106, 16;
	or.b32  	%r108, %r107, %r105;
	ld.global.u8 	%rs9, [%rd16+34];
	mul.wide.u16 	%r109, %rs9, 256;
	or.b32  	%r110, %r108, %r109;
	ld.global.u8 	%r111, [%rd16+35];
	or.b32  	%r112, %r110, %r111;
	ld.global.u8 	%r113, [%rd16+36];
	shl.b32 	%r114, %r113, 24;
	ld.global.u8 	%r115, [%rd16+37];
	shl.b32 	%r116, %r115, 16;
	or.b32  	%r117, %r116, %r114;
	ld.global.u8 	%rs10, [%rd16+38];
	mul.wide.u16 	%r118, %rs10, 256;
	or.b32  	%r119, %r117, %r118;
	ld.global.u8 	%r120, [%rd16+39];
	or.b32  	%r121, %r119, %r120;
	ld.global.u8 	%r122, [%rd16+40];
	shl.b32 	%r123, %r122, 24;
	ld.global.u8 	%r124, [%rd16+41];
	shl.b32 	%r125, %r124, 16;
	or.b32  	%r126, %r125, %r123;
	ld.global.u8 	%rs11, [%rd16+42];
	mul.wide.u16 	%r127, %rs11, 256;
	or.b32  	%r128, %r126, %r127;
	ld.global.u8 	%r129, [%rd16+43];
	or.b32  	%r130, %r128, %r129;
	ld.global.u8 	%r131, [%rd16+44];
	shl.b32 	%r132, %r131, 24;
	ld.global.u8 	%r133, [%rd16+45];
	shl.b32 	%r134, %r133, 16;
	or.b32  	%r135, %r134, %r132;
	ld.global.u8 	%rs12, [%rd16+46];
	mul.wide.u16 	%r136, %rs12, 256;
	or.b32  	%r137, %r135, %r136;
	ld.global.u8 	%r138, [%rd16+47];
	or.b32  	%r139, %r137, %r138;
	st.local.v4.u32 	[%rd24+32], {%r112, %r121, %r130, %r139};
	ld.global.u8 	%r140, [%rd16+48];
	shl.b32 	%r141, %r140, 24;
	ld.global.u8 	%r142, [%rd16+49];
	shl.b32 	%r143, %r142, 16;
	or.b32  	%r144, %r143, %r141;
	ld.global.u8 	%rs13, [%rd16+50];
	mul.wide.u16 	%r145, %rs13, 256;
	or.b32  	%r146, %r144, %r145;
	ld.global.u8 	%r147, [%rd16+51];
	or.b32  	%r148, %r146, %r147;
	ld.global.u8 	%r149, [%rd16+52];
	shl.b32 	%r150, %r149, 24;
	ld.global.u8 	%r151, [%rd16+53];
	shl.b32 	%r152, %r151, 16;
	or.b32  	%r153, %r152, %r150;
	ld.global.u8 	%rs14, [%rd16+54];
	mul.wide.u16 	%r154, %rs14, 256;
	or.b32  	%r155, %r153, %r154;
	ld.global.u8 	%r156, [%rd16+55];
	or.b32  	%r157, %r155, %r156;
	ld.global.u8 	%r158, [%rd16+56];
	shl.b32 	%r159, %r158, 24;
	ld.global.u8 	%r160, [%rd16+57];
	shl.b32 	%r161, %r160, 16;
	or.b32  	%r162, %r161, %r159;
	ld.global.u8 	%rs15, [%rd16+58];
	mul.wide.u16 	%r163, %rs15, 256;
	or.b32  	%r164, %r162, %r163;
	ld.global.u8 	%r165, [%rd16+59];
	or.b32  	%r166, %r164, %r165;
	ld.global.u8 	%r167, [%rd16+60];
	shl.b32 	%r168, %r167, 24;
	ld.global.u8 	%r169, [%rd16+61];
	shl.b32 	%r170, %r169, 16;
	or.b32  	%r171, %r170, %r168;
	ld.global.u8 	%rs16, [%rd16+62];
	mul.wide.u16 	%r172, %rs16, 256;
	or.b32  	%r173, %r171, %r172;
	ld.global.u8 	%r174, [%rd16+63];
	or.b32  	%r175, %r173, %r174;
	st.local.v4.u32 	[%rd24+48], {%r148, %r157, %r166, %r175};
	add.s64 	%rd22, %rd24, 40;
	mov.b64 	%rd18, {%r130, %r176};
	cvt.u32.u64 	%r348, %rd18;
	mov.b32 	%r349, 0;
$L__BB0_2:
	ld.local.v4.u32 	{%r177, %r178, %r179, %r180}, [%rd22+-40];
	mov.b64 	%rd19, {%r179, %r180};
	shf.l.wrap.b32 	%r181, %r178, %r178, 25;
	shf.l.wrap.b32 	%r182, %r178, %r178, 14;
	xor.b32  	%r183, %r181, %r182;
	shr.u32 	%r184, %r178, 3;
	xor.b32  	%r185, %r183, %r184;
	add.s64 	%rd5, %rd22, 16;
	ld.local.v2.u32 	{%r6, %r186}, [%rd22+16];
	shf.l.wrap.b32 	%r187, %r6, %r6, 15;
	shf.l.wrap.b32 	%r188, %r6, %r6, 13;
	xor.b32  	%r189, %r187, %r188;
	shr.u32 	%r190, %r6, 10;
	xor.b32  	%r191, %r189, %r190;
	add.s32 	%r192, %r185, %r177;
	ld.local.u32 	%r193, [%rd22+-4];
	add.s32 	%r194, %r192, %r193;
	add.s32 	%r195, %r194, %r191;
	shf.l.wrap.b32 	%r196, %r179, %r179, 25;
	shf.l.wrap.b32 	%r197, %r179, %r179, 14;
	xor.b32  	%r198, %r196, %r197;
	shr.u32 	%r199, %r179, 3;
	xor.b32  	%r200, %r198, %r199;
	shf.l.wrap.b32 	%r201, %r186, %r186, 15;
	shf.l.wrap.b32 	%r202, %r186, %r186, 13;
	xor.b32  	%r203, %r201, %r202;
	shr.u32 	%r204, %r186, 10;
	xor.b32  	%r205, %r203, %r204;
	add.s32 	%r206, %r200, %r178;
	add.s32 	%r207, %r206, %r348;
	add.s32 	%r208, %r207, %r205;
	st.local.v2.u32 	[%rd22+24], {%r195, %r208};
	shf.l.wrap.b32 	%r209, %r180, %r180, 25;
	shf.l.wrap.b32 	%r210, %r180, %r180, 14;
	xor.b32  	%r211, %r209, %r210;
	shr.u32 	%r212, %r180, 3;
	xor.b32  	%r213, %r211, %r212;
	shf.l.wrap.b32 	%r214, %r195, %r195, 15;
	shf.l.wrap.b32 	%r215, %r195, %r195, 13;
	xor.b32  	%r216, %r214, %r215;
	shr.u32 	%r217, %r195, 10;
	xor.b32  	%r218, %r216, %r217;
	add.s32 	%r219, %r213, %r179;
	ld.local.u32 	%r220, [%rd22+4];
	add.s32 	%r221, %r219, %r220;
	add.s32 	%r222, %r221, %r218;
	st.local.u32 	[%rd22+32], %r222;
	ld.local.u32 	%r223, [%rd22+-24];
	shf.l.wrap.b32 	%r224, %r223, %r223, 25;
	shf.l.wrap.b32 	%r225, %r223, %r223, 14;
	xor.b32  	%r226, %r224, %r225;
	shr.u32 	%r227, %r223, 3;
	xor.b32  	%r228, %r226, %r227;
	shf.l.wrap.b32 	%r229, %r208, %r208, 15;
	shf.l.wrap.b32 	%r230, %r208, %r208, 13;
	xor.b32  	%r231, %r229, %r230;
	shr.u32 	%r232, %r208, 10;
	xor.b32  	%r233, %r231, %r232;
	{ .reg .b32 tmp; mov.b64 {tmp, %r234}, %rd19; }
	add.s32 	%r235, %r228, %r234;
	ld.local.u32 	%r236, [%rd22+8];
	add.s32 	%r237, %r235, %r236;
	add.s32 	%r238, %r237, %r233;
	st.local.u32 	[%rd22+36], %r238;
	add.s32 	%r349, %r349, 4;
	setp.ne.s32 	%p2, %r349, 48;
	mov.u32 	%r348, %r6;
	mov.u64 	%rd22, %rd5;
	@%p2 bra 	$L__BB0_2;
	mov.u64 	%rd21, k;
	add.s64 	%rd23, %rd21, 8;
	mov.b32 	%r358, 1541459225;
	mov.b32 	%r357, 528734635;
	mov.b32 	%r356, -1694144372;
	mov.b32 	%r355, 1359893119;
	mov.b32 	%r354, -1521486534;
	mov.b32 	%r353, 1013904242;
	mov.b32 	%r352, -1150833019;
	mov.b32 	%r351, 1779033703;
	mov.b32 	%r350, 0;
$L__BB0_4:
	shf.l.wrap.b32 	%r248, %r355, %r355, 26;
	shf.l.wrap.b32 	%r249, %r355, %r355, 21;
	xor.b32  	%r250, %r248, %r249;
	shf.l.wrap.b32 	%r251, %r355, %r355, 7;
	xor.b32  	%r252, %r250, %r251;
	and.b32  	%r253, %r355, %r356;
	not.b32 	%r254, %r355;
	and.b32  	%r255, %r357, %r254;
	or.b32  	%r256, %r253, %r255;
	ld.const.u32 	%r257, [%rd23+-8];
	ld.local.v4.u32 	{%r258, %r259, %r260, %r261}, [%rd24];
	add.s32 	%r262, %r256, %r358;
	add.s32 	%r263, %r262, %r252;
	add.s32 	%r264, %r263, %r257;
	add.s32 	%r265, %r264, %r258;
	shf.l.wrap.b32 	%r266, %r351, %r351, 30;
	shf.l.wrap.b32 	%r267, %r351, %r351, 19;
	xor.b32  	%r268, %r266, %r267;
	shf.l.wrap.b32 	%r269, %r351, %r351, 10;
	xor.b32  	%r270, %r268, %r269;
	xor.b32  	%r271, %r352, %r353;
	and.b32  	%r272, %r351, %r271;
	and.b32  	%r273, %r352, %r353;
	xor.b32  	%r274, %r272, %r273;
	add.s32 	%r275, %r270, %r274;
	add.s32 	%r358, %r265, %r354;
	add.s32 	%r354, %r275, %r265;
	shf.l.wrap.b32 	%r276, %r358, %r358, 26;
	shf.l.wrap.b32 	%r277, %r358, %r358, 21;
	xor.b32  	%r278, %r276, %r277;
	shf.l.wrap.b32 	%r279, %r358, %r358, 7;
	xor.b32  	%r280, %r278, %r279;
	and.b32  	%r281, %r358, %r355;
	not.b32 	%r282, %r358;
	and.b32  	%r283, %r356, %r282;
	or.b32  	%r284, %r281, %r283;
	ld.const.u32 	%r285, [%rd23+-4];
	add.s32 	%r286, %r284, %r357;
	add.s32 	%r287, %r286, %r280;
	add.s32 	%r288, %r287, %r285;
	add.s32 	%r289, %r288, %r259;
	shf.l.wrap.b32 	%r290, %r354, %r354, 30;
	shf.l.wrap.b32 	%r291, %r354, %r354, 19;
	xor.b32  	%r292, %r290, %r291;
	shf.l.wrap.b32 	%r293, %r354, %r354, 10;
	xor.b32  	%r294, %r292, %r293;
	xor.b32  	%r295, %r351, %r352;
	and.b32  	%r296, %r354, %r295;
	and.b32  	%r297, %r351, %r352;
	xor.b32  	%r298, %r296, %r297;
	add.s32 	%r299, %r294, %r298;
	add.s32 	%r357, %r289, %r353;
	add.s32 	%r353, %r299, %r289;
	shf.l.wrap.b32 	%r300, %r357, %r357, 26;
	shf.l.wrap.b32 	%r301, %r357, %r357, 21;
	xor.b32  	%r302, %r300, %r301;
	shf.l.wrap.b32 	%r303, %r357, %r357, 7;
	xor.b32  	%r304, %r302, %r303;
	and.b32  	%r305, %r357, %r358;
	not.b32 	%r306, %r357;
	and.b32  	%r307, %r355, %r306;
	or.b32  	%r308, %r305, %r307;
	ld.const.u32 	%r309, [%rd23];
	add.s32 	%r310, %r308, %r356;
	add.s32 	%r311, %r310, %r304;
	add.s32 	%r312, %r311, %r309;
	add.s32 	%r313, %r312, %r260;
	shf.l.wrap.b32 	%r314, %r353, %r353, 30;
	shf.l.wrap.b32 	%r315, %r353, %r353, 19;
	xor.b32  	%r316, %r314, %r315;
	shf.l.wrap.b32 	%r317, %r353, %r353, 10;
	xor.b32  	%r318, %r316, %r317;
	xor.b32  	%r319, %r354, %r351;
	and.b32  	%r320, %r353, %r319;
	and.b32  	%r321, %r354, %r351;
	xor.b32  	%r322, %r320, %r321;
	add.s32 	%r323, %r318, %r322;
	add.s32 	%r356, %r313, %r352;
	add.s32 	%r352, %r323, %r313;
	shf.l.wrap.b32 	%r324, %r356, %r356, 26;
	shf.l.wrap.b32 	%r325, %r356, %r356, 21;
	xor.b32  	%r326, %r324, %r325;
	shf.l.wrap.b32 	%r327, %r356, %r356, 7;
	xor.b32  	%r328, %r326, %r327;
	and.b32  	%r329, %r356, %r357;
	not.b32 	%r330, %r356;
	and.b32  	%r331, %r358, %r330;
	or.b32  	%r332, %r329, %r331;
	ld.const.u32 	%r333, [%rd23+4];
	add.s32 	%r334, %r332, %r355;
	add.s32 	%r335, %r334, %r328;
	add.s32 	%r336, %r335, %r333;
	add.s32 	%r337, %r336, %r261;
	shf.l.wrap.b32 	%r338, %r352, %r352, 30;
	shf.l.wrap.b32 	%r339, %r352, %r352, 19;
	xor.b32  	%r340, %r338, %r339;
	shf.l.wrap.b32 	%r341, %r352, %r352, 10;
	xor.b32  	%r342, %r340, %r341;
	xor.b32  	%r343, %r353, %r354;
	and.b32  	%r344, %r352, %r343;
	and.b32  	%r345, %r353, %r354;
	xor.b32  	%r346, %r344, %r345;
	add.s32 	%r347, %r342, %r346;
	add.s32 	%r355, %r337, %r351;
	add.s32 	%r351, %r347, %r337;
	add.s32 	%r350, %r350, 4;
	add.s64 	%rd24, %rd24, 16;
	add.s64 	%rd23, %rd23, 16;
	setp.ne.s32 	%p3, %r350, 64;
	@%p3 bra 	$L__BB0_4;
	st.global.u32 	[%rd2], %r351;
	st.global.u32 	[%rd2+4], %r352;
	st.global.u32 	[%rd2+8], %r353;
	st.global.u32 	[%rd2+12], %r354;
	st.global.u32 	[%rd2+16], %r355;
	st.global.u32 	[%rd2+20], %r356;
	st.global.u32 	[%rd2+24], %r357;
	st.global.u32 	[%rd2+28], %r358;
$L__BB0_6:
	ret;

}


// ===== COMPILED SASS (sm_100) =====

	.target	sm_100

	.elftype	@"ET_EXEC"


//--------------------- .note.nv.tkinfo           --------------------------
	.section	.note.nv.tkinfo,"",@"SHT_NOTE"
	.sectionflags	@"SHF_NOTE_NV_TKINFO"
	.tkinfo
        /*0018*/ 	.word	0x00000002
        /*0030*/ 	.string	""
        /*0030*/ 	.string	"ptxas"
        /*0030*/ 	.string	"Cuda compilation tools, release 13.0, V13.0.88"
        /*0030*/ 	.string	"Build cuda_13.0.r13.0/compiler.36424714_0"
        /*0030*/ 	.string	"-arch sm_100 -m 64 "



//--------------------- .note.nv.cuinfo           --------------------------
	.section	.note.nv.cuinfo,"",@"SHT_NOTE"
	.sectionflags	@"SHF_NOTE_NV_CUINFO"
        /*0018*/ 	.short	0x0002
        /*001a*/ 	.short	0x0064
        /*001c*/ 	.short	0x0082
	.zero		2


//--------------------- .nv.info                  --------------------------
	.section	.nv.info,"",@"SHT_CUDA_INFO"
	.align	4


	//----- nvinfo : EIATTR_REGCOUNT
	.align		4
        /*0000*/ 	.byte	0x04, 0x2f
        /*0002*/ 	.short	(.L_2 - .L_1)
	.align		4
.L_1:
        /*0004*/ 	.word	index@(_Z13sha256_kernelPhPji)
        /*0008*/ 	.word	0x00000020


	//----- nvinfo : EIATTR_FRAME_SIZE
	.align		4
.L_2:
        /*000c*/ 	.byte	0x04, 0x11
        /*000e*/ 	.short	(.L_4 - .L_3)
	.align		4
.L_3:
        /*0010*/ 	.word	index@(_Z13sha256_kernelPhPji)
        /*0014*/ 	.word	0x00000100


	//----- nvinfo : EIATTR_MIN_STACK_SIZE
	.align		4
.L_4:
        /*0018*/ 	.byte	0x04, 0x12
        /*001a*/ 	.short	(.L_6 - .L_5)
	.align		4
.L_5:
        /*001c*/ 	.word	index@(_Z13sha256_kernelPhPji)
        /*0020*/ 	.word	0x00000100
.L_6:


//--------------------- .nv.compat                --------------------------
	.section	.nv.compat,"",@"SHT_CUDA_COMPAT_INFO"
	.align	4
        /*0000*/ 	.byte	0x02, 0x09, 0x00, 0x00, 0x02, 0x02, 0x01, 0x00, 0x02, 0x05, 0x05, 0x00, 0x03, 0x07, 0x01, 0x01
        /*0010*/ 	.byte	0x02, 0x03, 0x00, 0x00, 0x02, 0x06, 0x01, 0x00, 0x04, 0x0b, 0x08, 0x00, 0x09, 0x00, 0x00, 0x00
        /*0020*/ 	.byte	0x00, 0x00, 0x00, 0x00


//--------------------- .nv.info._Z13sha256_kernelPhPji --------------------------
	.section	.nv.info._Z13sha256_kernelPhPji,"",@"SHT_CUDA_INFO"
	.sectionflags	@""
	.align	4


	//----- nvinfo : EIATTR_CUDA_API_VERSION
	.align		4
        /*0000*/ 	.byte	0x04, 0x37
        /*0002*/ 	.short	(.L_8 - .L_7)
.L_7:
        /*0004*/ 	.word	0x00000082


	//----- nvinfo : EIATTR_KPARAM_INFO
	.align		4
.L_8:
        /*0008*/ 	.byte	0x04, 0x17
        /*000a*/ 	.short	(.L_10 - .L_9)
.L_9:
        /*000c*/ 	.word	0x00000000
        /*0010*/ 	.short	0x0002
        /*0012*/ 	.short	0x0010
        /*0014*/ 	.byte	0x00, 0xf0, 0x11, 0x00


	//----- nvinfo : EIATTR_KPARAM_INFO
	.align		4
.L_10:
        /*0018*/ 	.byte	0x04, 0x17
        /*001a*/ 	.short	(.L_12 - .L_11)
.L_11:
        /*001c*/ 	.word	0x00000000
        /*0020*/ 	.short	0x0001
        /*0022*/ 	.short	0x0008
        /*0024*/ 	.byte	0x00, 0xf5, 0x21, 0x00


	//----- nvinfo : EIATTR_KPARAM_INFO
	.align		4
.L_12:
        /*0028*/ 	.byte	0x04, 0x17
        /*002a*/ 	.short	(.L_14 - .L_13)
.L_13:
        /*002c*/ 	.word	0x00000000
        /*0030*/ 	.short	0x0000
        /*0032*/ 	.short	0x0000
        /*0034*/ 	.byte	0x00, 0xf5, 0x21, 0x00


	//----- nvinfo : EIATTR_SPARSE_MMA_MASK
	.align		4
.L_14:
        /*0038*/ 	.byte	0x03, 0x50
        /*003a*/ 	.short	0x0000


	//----- nvinfo : EIATTR_MAXREG_COUNT
	.align		4
        /*003c*/ 	.byte	0x03, 0x1b
        /*003e*/ 	.short	0x00ff


	//----- nvinfo : EIATTR_MERCURY_ISA_VERSION
	.align		4
        /*0040*/ 	.byte	0x03, 0x5f
        /*0042*/ 	.short	0x0101


	//----- nvinfo : EIATTR_VRC_CTA_INIT_COUNT
	.align		4
        /*0044*/ 	.byte	0x02, 0x4a
	.zero		1
	.zero		1


	//----- nvinfo : EIATTR_EXIT_INSTR_OFFSETS
	.align		4
        /*0048*/ 	.byte	0x04, 0x1c
        /*004a*/ 	.short	(.L_16 - .L_15)


	//   ....[0]....
.L_15:
        /*004c*/ 	.word	0x00000090


	//   ....[1]....
        /*0050*/ 	.word	0x00001110


	//----- nvinfo : EIATTR_CBANK_PARAM_SIZE
	.align		4
.L_16:
        /*0054*/ 	.byte	0x03, 0x19
        /*0056*/ 	.short	0x0014


	//----- nvinfo : EIATTR_PARAM_CBANK
	.align		4
        /*0058*/ 	.byte	0x04, 0x0a
        /*005a*/ 	.short	(.L_18 - .L_17)
	.align		4
.L_17:
        /*005c*/ 	.word	index@(.nv.constant0._Z13sha256_kernelPhPji)
        /*0060*/ 	.short	0x0380
        /*0062*/ 	.short	0x0014


	//----- nvinfo : EIATTR_SW_WAR
	.align		4
.L_18:
        /*0064*/ 	.byte	0x04, 0x36
        /*0066*/ 	.short	(.L_20 - .L_19)
.L_19:
        /*0068*/ 	.word	0x00000008
.L_20:


//--------------------- .nv.callgraph             --------------------------
	.section	.nv.callgraph,"",@"SHT_CUDA_CALLGRAPH"
	.align	4
	.sectionentsize	8
	.align		4
        /*0000*/ 	.word	0x00000000
	.align		4
        /*0004*/ 	.word	0xffffffff
	.align		4
        /*0008*/ 	.word	0x00000000
	.align		4
        /*000c*/ 	.word	0xfffffffe
	.align		4
        /*0010*/ 	.word	0x00000000
	.align		4
        /*0014*/ 	.word	0xfffffffd
	.align		4
        /*0018*/ 	.word	0x00000000
	.align		4
        /*001c*/ 	.word	0xfffffffc


//--------------------- .nv.constant3             --------------------------
	.section	.nv.constant3,"a",@progbits
	.align	4
.nv.constant3:
	.type		k,@object
	.size		k,(.L_0 - k)
k:
        /*0000*/ 	.byte	0x98, 0x2f, 0x8a, 0x42, 0x91, 0x44, 0x37, 0x71, 0xcf, 0xfb, 0xc0, 0xb5, 0xa5, 0xdb, 0xb5, 0xe9
        /* <DEDUP_REMOVED lines=15> */
.L_0:


//--------------------- .text._Z13sha256_kernelPhPji --------------------------
	.section	.text._Z13sha256_kernelPhPji,"ax",@progbits
	.align	128
        .global         _Z13sha256_kernelPhPji
        .type           _Z13sha256_kernelPhPji,@function
        .size           _Z13sha256_kernelPhPji,(.L_x_3 - _Z13sha256_kernelPhPji)
        .other          _Z13sha256_kernelPhPji,@"STO_CUDA_ENTRY STV_DEFAULT"
_Z13sha256_kernelPhPji:
.text._Z13sha256_kernelPhPji:
[----:B------:R-:W0:Y:S01]  /*0000*/  LDC R1, c[0x0][0x37c] ;  /* 0x0000df00ff017b82 */ /* 0x000e220000000800 */
[----:B------:R-:W1:Y:S07]  /*0010*/  S2R R3, SR_TID.X ;  /* 0x0000000000037919 */ /* 0x000e6e0000002100 */
[----:B------:R-:W1:Y:S01]  /*0020*/  S2UR UR4, SR_CTAID.X ;  /* 0x00000000000479c3 */ /* 0x000e620000002500 */
[----:B------:R-:W2:Y:S01]  /*0030*/  LDCU UR5, c[0x0][0x390] ;  /* 0x00007200ff0577ac */ /* 0x000ea20008000800 */
[----:B0-----:R-:W-:-:S04]  /*0040*/  VIADD R1, R1, 0xffffff00 ;  /* 0xffffff0001017836 */ /* 0x001fc80000000000 */
[----:B------:R-:W-:Y:S02]  /*0050*/  IMAD.MOV.U32 R0, RZ, RZ, R1 ;  /* 0x000000ffff007224 */ /* 0x000fe400078e0001 */
[----:B------:R-:W1:Y:S02]  /*0060*/  LDC R20, c[0x0][0x360] ;  /* 0x0000d800ff147b82 */ /* 0x000e640000000800 */
[----:B-1----:R-:W-:-:S05]  /*0070*/  IMAD R20, R20, UR4, R3 ;  /* 0x0000000414147c24 */ /* 0x002fca000f8e0203 */
[----:B--2---:R-:W-:-:S13]  /*0080*/  ISETP.GE.AND P0, PT, R20, UR5, PT ;  /* 0x0000000514007c0c */ /* 0x004fda000bf06270 */
[----:B------:R-:W-:Y:S05]  /*0090*/  @P0 EXIT ;  /* 0x000000000000094d */ /* 0x000fea0003800000 */
[----:B------:R-:W0:Y:S01]  /*00a0*/  LDCU.64 UR4, c[0x0][0x380] ;  /* 0x00007000ff0477ac */ /* 0x000e220008000a00 */
[----:B------:R-:W-:Y:S01]  /*00b0*/  IMAD.SHL.U32 R3, R20, 0x40, RZ ;  /* 0x0000004014037824 */ /* 0x000fe200078e00ff */
[----:B------:R-:W1:Y:S04]  /*00c0*/  LDCU.64 UR8, c[0x0][0x358] ;  /* 0x00006b00ff0877ac */ /* 0x000e680008000a00 */
[----:B0-----:R-:W-:-:S04]  /*00d0*/  IADD3 R2, P0, PT, R3, UR4, RZ ;  /* 0x0000000403027c10 */ /* 0x001fc8000ff1e0ff */
[----:B------:R-:W-:-:S05]  /*00e0*/  LEA.HI.X.SX32 R3, R3, UR5, 0x1, P0 ;  /* 0x0000000503037c11 */ /* 0x000fca00080f0eff */
[----:B-1----:R-:W2:Y:S04]  /*00f0*/  LDG.E.U8 R4, desc[UR8][R2.64] ;  /* 0x0000000802047981 */ /* 0x002ea8000c1e1100 */
[----:B------:R-:W2:Y:S04]  /*0100*/  LDG.E.U8 R5, desc[UR8][R2.64+0x1] ;  /* 0x0000010802057981 */ /* 0x000ea8000c1e1100 */
[----:B------:R-:W3:Y:S04]  /*0110*/  LDG.E.U8 R9, desc[UR8][R2.64+0x2] ;  /* 0x0000020802097981 */ /* 0x000ee8000c1e1100 */
[----:B------:R-:W4:Y:S04]  /*0120*/  LDG.E.U8 R15, desc[UR8][R2.64+0x8] ;  /* 0x00000808020f7981 */ /* 0x000f28000c1e1100 */
[----:B------:R-:W4:Y:S04]  /*0130*/  LDG.E.U8 R16, desc[UR8][R2.64+0x9] ;  /* 0x0000090802107981 */ /* 0x000f28000c1e1100 */
[----:B------:R-:W5:Y:S04]  /*0140*/  LDG.E.U8 R10, desc[UR8][R2.64+0x4] ;  /* 0x00000408020a7981 */ /* 0x000f68000c1e1100 */
        /* <DEDUP_REMOVED lines=15> */
[----:B------:R-:W5:Y:S01]  /*0240*/  LDG.E.U8 R27, desc[UR8][R2.64+0x26] ;  /* 0x00002608021b7981 */ /* 0x000f62000c1e1100 */
[----:B--2---:R-:W-:-:S04]  /*0250*/  IMAD R4, R4, 0x100, R5 ;  /* 0x0000010004047824 */ /* 0x004fc800078e0205 */
[----:B---3--:R-:W-:Y:S02]  /*0260*/  IMAD R4, R4, 0x100, R9 ;  /* 0x0000010004047824 */ /* 0x008fe400078e0209 */
[----:B------:R-:W2:Y:S01]  /*0270*/  LDG.E.U8 R9, desc[UR8][R2.64+0x16] ;  /* 0x0000160802097981 */ /* 0x000ea2000c1e1100 */
[----:B----4-:R-:W-:Y:S02]  /*0280*/  IMAD R15, R15, 0x100, R16 ;  /* 0x000001000f0f7824 */ /* 0x010fe400078e0210 */
[----:B-----5:R-:W-:Y:S02]  /*0290*/  IMAD R5, R10, 0x100, R11 ;  /* 0x000001000a057824 */ /* 0x020fe400078e020b */
[----:B------:R-:W3:Y:S04]  /*02a0*/  LDG.E.U8 R11, desc[UR8][R2.64+0x1e] ;  /* 0x00001e08020b7981 */ /* 0x000ee8000c1e1100 */
[----:B------:R-:W4:Y:S01]  /*02b0*/  LDG.E.U8 R10, desc[UR8][R2.64+0x1a] ;  /* 0x00001a08020a7981 */ /* 0x000f22000c1e1100 */
[----:B------:R-:W-:-:S03]  /*02c0*/  IMAD R16, R17, 0x100, R18 ;  /* 0x0000010011107824 */ /* 0x000fc600078e0212 */
[----:B------:R-:W5:Y:S04]  /*02d0*/  LDG.E.U8 R17, desc[UR8][R2.64+0x24] ;  /* 0x0000240802117981 */ /* 0x000f68000c1e1100 */
[----:B------:R-:W5:Y:S01]  /*02e0*/  LDG.E.U8 R18, desc[UR8][R2.64+0x25] ;  /* 0x0000250802127981 */ /* 0x000f62000c1e1100 */
[----:B------:R-:W-:-:S03]  /*02f0*/  IMAD R25, R19, 0x100, R22 ;  /* 0x0000010013197824 */ /* 0x000fc600078e0216 */
[----:B------:R-:W4:Y:S04]  /*0300*/  LDG.E.U8 R19, desc[UR8][R2.64+0x18] ;  /* 0x0000180802137981 */ /* 0x000f28000c1e1100 */
[----:B------:R-:W4:Y:S01]  /*0310*/  LDG.E.U8 R22, desc[UR8][R2.64+0x19] ;  /* 0x0000190802167981 */ /* 0x000f22000c1e1100 */
[----:B------:R-:W-:Y:S02]  /*0320*/  IMAD R5, R5, 0x100, R12 ;  /* 0x0000010005057824 */ /* 0x000fe400078e020c */
[----:B------:R-:W-:Y:S01]  /*0330*/  IMAD R7, R16, 0x100, R7 ;  /* 0x0000010010077824 */ /* 0x000fe200078e0207 */
[----:B------:R-:W4:Y:S04]  /*0340*/  LDG.E.U8 R12, desc[UR8][R2.64+0x22] ;  /* 0x00002208020c7981 */ /* 0x000f28000c1e1100 */
[----:B------:R-:W4:Y:S01]  /*0350*/  LDG.E.U8 R16, desc[UR8][R2.64+0x28] ;  /* 0x0000280802107981 */ /* 0x000f22000c1e1100 */
[----:B------:R-:W-:-:S03]  /*0360*/  IMAD R28, R13, 0x100, R14 ;  /* 0x000001000d1c7824 */ /* 0x000fc600078e020e */
[----:B------:R-:W4:Y:S04]  /*0370*/  LDG.E.U8 R13, desc[UR8][R2.64+0x29] ;  /* 0x00002908020d7981 */ /* 0x000f28000c1e1100 */
[----:B------:R-:W4:Y:S01]  /*0380*/  LDG.E.U8 R14, desc[UR8][R2.64+0x2d] ;  /* 0x00002d08020e7981 */ /* 0x000f22000c1e1100 */
[----:B------:R-:W-:-:S03]  /*0390*/  IMAD R24, R21, 0x100, R24 ;  /* 0x0000010015187824 */ /* 0x000fc600078e0218 */
[----:B------:R-:W4:Y:S01]  /*03a0*/  LDG.E.U8 R21, desc[UR8][R2.64+0x2e] ;  /* 0x00002e0802157981 */ /* 0x000f22000c1e1100 */
[----:B------:R-:W-:-:S03]  /*03b0*/  IMAD R6, R15, 0x100, R6 ;  /* 0x000001000f067824 */ /* 0x000fc600078e0206 */
[----:B------:R-:W4:Y:S01]  /*03c0*/  LDG.E.U8 R15, desc[UR8][R2.64+0x2c] ;  /* 0x00002c08020f7981 */ /* 0x000f22000c1e1100 */
[----:B------:R-:W-:-:S03]  /*03d0*/  IMAD R8, R25, 0x100, R8 ;  /* 0x0000010019087824 */ /* 0x000fc600078e0208 */
[----:B------:R-:W4:Y:S01]  /*03e0*/  LDG.E.U8 R25, desc[UR8][R2.64+0x30] ;  /* 0x0000300802197981 */ /* 0x000f22000c1e1100 */
[----:B------:R-:W-:-:S03]  /*03f0*/  IMAD R23, R23, 0x100, R26 ;  /* 0x0000010017177824 */ /* 0x000fc600078e021a */
[----:B------:R-:W4:Y:S01]  /*0400*/  LDG.E.U8 R26, desc[UR8][R2.64+0x31] ;  /* 0x00003108021a7981 */ /* 0x000f22000c1e1100 */
[----:B--2---:R-:W-:Y:S02]  /*0410*/  IMAD R9, R28, 0x100, R9 ;  /* 0x000001001c097824 */ /* 0x004fe400078e0209 */
[----:B---3--:R-:W-:Y:S02]  /*0420*/  IMAD R11, R24, 0x100, R11 ;  /* 0x00000100180b7824 */ /* 0x008fe400078e020b */
[----:B------:R-:W2:Y:S01]  /*0430*/  LDG.E.U8 R24, desc[UR8][R2.64+0x2a] ;  /* 0x00002a0802187981 */ /* 0x000ea2000c1e1100 */
[----:B-----5:R-:W-:-:S03]  /*0440*/  IMAD R28, R17, 0x100, R18 ;  /* 0x00000100111c7824 */ /* 0x020fc600078e0212 */
[----:B------:R-:W3:Y:S04]  /*0450*/  LDG.E.U8 R17, desc[UR8][R2.64+0x34] ;  /* 0x0000340802117981 */ /* 0x000ee8000c1e1100 */
[----:B------:R-:W3:Y:S01]  /*0460*/  LDG.E.U8 R18, desc[UR8][R2.64+0x35] ;  /* 0x0000350802127981 */ /* 0x000ee2000c1e1100 */
[----:B----4-:R-:W-:-:S03]  /*0470*/  IMAD R19, R19, 0x100, R22 ;  /* 0x0000010013137824 */ /* 0x010fc600078e0216 */
[----:B------:R-:W4:Y:S01]  /*0480*/  LDG.E.U8 R22, desc[UR8][R2.64+0x38] ;  /* 0x0000380802167981 */ /* 0x000f22000c1e1100 */
[----:B------:R-:W-:Y:S02]  /*0490*/  IMAD R10, R19, 0x100, R10 ;  /* 0x00000100130a7824 */ /* 0x000fe400078e020a */
[----:B------:R-:W-:Y:S01]  /*04a0*/  IMAD R12, R23, 0x100, R12 ;  /* 0x00000100170c7824 */ /* 0x000fe200078e020c */
[----:B------:R-:W5:Y:S04]  /*04b0*/  LDG.E.U8 R19, desc[UR8][R2.64+0x32] ;  /* 0x0000320802137981 */ /* 0x000f68000c1e1100 */
[----:B------:R-:W4:Y:S01]  /*04c0*/  LDG.E.U8 R23, desc[UR8][R2.64+0x39] ;  /* 0x0000390802177981 */ /* 0x000f22000c1e1100 */
[----:B------:R-:W-:Y:S02]  /*04d0*/  IMAD R29, R16, 0x100, R13 ;  /* 0x00000100101d7824 */ /* 0x000fe400078e020d */
[----:B------:R-:W-:-:S02]  /*04e0*/  IMAD R13, R28, 0x100, R27 ;  /* 0x000001001c0d7824 */ /* 0x000fc400078e021b */
[----:B------:R-:W4:Y:S01]  /*04f0*/  LDG.E.U8 R27, desc[UR8][R2.64+0x3e] ;  /* 0x00003e08021b7981 */ /* 0x000f22000c1e1100 */
[----:B------:R-:W-:-:S04]  /*0500*/  IMAD R16, R15, 0x100, R14 ;  /* 0x000001000f107824 */ /* 0x000fc800078e020e */
[----:B------:R-:W-:Y:S02]  /*0510*/  IMAD R15, R16, 0x100, R21 ;  /* 0x00000100100f7824 */ /* 0x000fe400078e0215 */
[----:B------:R-:W4:Y:S01]  /*0520*/  LDG.E.U8 R21, desc[UR8][R2.64+0xb] ;  /* 0x00000b0802157981 */ /* 0x000f22000c1e1100 */
[----:B------:R-:W-:-:S03]  /*0530*/  IMAD R26, R25, 0x100, R26 ;  /* 0x00000100191a7824 */ /* 0x000fc600078e021a */
[----:B------:R-:W4:Y:S01]  /*0540*/  LDG.E.U8 R25, desc[UR8][R2.64+0x3] ;  /* 0x0000030802197981 */ /* 0x000f22000c1e1100 */
[----:B--2---:R-:W-:-:S03]  /*0550*/  IMAD R14, R29, 0x100, R24 ;  /* 0x000001001d0e7824 */ /* 0x004fc600078e0218 */
[----:B------:R-:W2:Y:S01]  /*0560*/  LDG.E.U8 R24, desc[UR8][R2.64+0xf] ;  /* 0x00000f0802187981 */ /* 0x000ea2000c1e1100 */
[----:B---3--:R-:W-:-:S03]  /*0570*/  IMAD R28, R17, 0x100, R18 ;  /* 0x00000100111c7824 */ /* 0x008fc600078e0212 */
[----:B------:R-:W3:Y:S04]  /*0580*/  LDG.E.U8 R17, desc[UR8][R2.64+0x36] ;  /* 0x0000360802117981 */ /* 0x000ee8000c1e1100 */
[----:B------:R-:W3:Y:S01]  /*0590*/  LDG.E.U8 R18, desc[UR8][R2.64+0x3a] ;  /* 0x00003a0802127981 */ /* 0x000ee2000c1e1100 */
[----:B-----5:R-:W-:-:S03]  /*05a0*/  IMAD R16, R26, 0x100, R19 ;  /* 0x000001001a107824 */ /* 0x020fc600078e0213 */
[----:B------:R-:W5:Y:S01]  /*05b0*/  LDG.E.U8 R26, desc[UR8][R2.64+0x7] ;  /* 0x00000708021a7981 */ /* 0x000f62000c1e1100 */
[----:B----4-:R-:W-:-:S03]  /*05c0*/  IMAD R23, R22, 0x100, R23 ;  /* 0x0000010016177824 */ /* 0x010fc600078e0217 */
[----:B------:R-:W4:Y:S04]  /*05d0*/  LDG.E.U8 R19, desc[UR8][R2.64+0x13] ;  /* 0x0000130802137981 */ /* 0x000f28000c1e1100 */
[----:B------:R-:W4:Y:S01]  /*05e0*/  LDG.E.U8 R22, desc[UR8][R2.64+0x3c] ;  /* 0x00003c0802167981 */ /* 0x000f22000c1e1100 */
[----:B------:R-:W-:-:S03]  /*05f0*/  IMAD.U32 R6, R6, 0x100, R21 ;  /* 0x0000010006067824 */ /* 0x000fc600078e0015 */
[----:B------:R-:W4:Y:S01]  /*0600*/  LDG.E.U8 R21, desc[UR8][R2.64+0x23] ;  /* 0x0000230802157981 */ /* 0x000f22000c1e1100 */
[----:B------:R-:W-:-:S03]  /*0610*/  IMAD.U32 R4, R4, 0x100, R25 ;  /* 0x0000010004047824 */ /* 0x000fc600078e0019 */
[----:B------:R-:W4:Y:S01]  /*0620*/  LDG.E.U8 R25, desc[UR8][R2.64+0x3d] ;  /* 0x00003d0802197981 */ /* 0x000f22000c1e1100 */
[----:B--2---:R-:W-:-:S03]  /*0630*/  IMAD.U32 R7, R7, 0x100, R24 ;  /* 0x0000010007077824 */ /* 0x004fc600078e0018 */
[----:B------:R-:W2:Y:S01]  /*0640*/  LDG.E.U8 R24, desc[UR8][R2.64+0x27] ;  /* 0x0000270802187981 */ /* 0x000ea2000c1e1100 */
[----:B---3--:R-:W-:-:S03]  /*0650*/  IMAD R17, R28, 0x100, R17 ;  /* 0x000001001c117824 */ /* 0x008fc600078e0211 */
[----:B------:R-:W3:Y:S01]  /*0660*/  LDG.E.U8 R28, desc[UR8][R2.64+0x17] ;  /* 0x00001708021c7981 */ /* 0x000ee2000c1e1100 */
[----:B------:R-:W-:-:S03]  /*0670*/  IMAD R18, R23, 0x100, R18 ;  /* 0x0000010017127824 */ /* 0x000fc600078e0212 */
[----:B------:R-:W3:Y:S01]  /*0680*/  LDG.E.U8 R23, desc[UR8][R2.64+0x1b] ;  /* 0x00001b0802177981 */ /* 0x000ee2000c1e1100 */
[----:B-----5:R-:W-:-:S03]  /*0690*/  IMAD.U32 R5, R5, 0x100, R26 ;  /* 0x0000010005057824 */ /* 0x020fc600078e001a */
[----:B------:R-:W5:Y:S01]  /*06a0*/  LDG.E.U8 R26, desc[UR8][R2.64+0x1f] ;  /* 0x00001f08021a7981 */ /* 0x000f62000c1e1100 */
[----:B----4-:R-:W-:-:S03]  /*06b0*/  IMAD.U32 R8, R8, 0x100, R19 ;  /* 0x0000010008087824 */ /* 0x010fc600078e0013 */
[----:B------:R-:W4:Y:S01]  /*06c0*/  LDG.E.U8 R19, desc[UR8][R2.64+0x3b] ;  /* 0x00003b0802137981 */ /* 0x000f22000c1e1100 */
[----:B------:R-:W-:-:S03]  /*06d0*/  IMAD.U32 R12, R12, 0x100, R21 ;  /* 0x000001000c0c7824 */ /* 0x000fc600078e0015 */
[----:B------:R-:W4:Y:S01]  /*06e0*/  LDG.E.U8 R21, desc[UR8][R2.64+0x3f] ;  /* 0x00003f0802157981 */ /* 0x000f22000c1e1100 */
[----:B------:R-:W-:-:S03]  /*06f0*/  IMAD R22, R22, 0x100, R25 ;  /* 0x0000010016167824 */ /* 0x000fc600078e0219 */
[----:B------:R-:W4:Y:S01]  /*0700*/  LDG.E.U8 R25, desc[UR8][R2.64+0x2b] ;  /* 0x00002b0802197981 */ /* 0x000f22000c1e1100 */
[----:B--2---:R-:W-:-:S03]  /*0710*/  IMAD.U32 R13, R13, 0x100, R24 ;  /* 0x000001000d0d7824 */ /* 0x004fc600078e0018 */
[----:B------:R-:W2:Y:S01]  /*0720*/  LDG.E.U8 R24, desc[UR8][R2.64+0x37] ;  /* 0x0000370802187981 */ /* 0x000ea2000c1e1100 */
[----:B---3--:R-:W-:-:S03]  /*0730*/  IMAD.U32 R9, R9, 0x100, R28 ;  /* 0x0000010009097824 */ /* 0x008fc600078e001c */
[----:B------:R-:W3:Y:S01]  /*0740*/  LDG.E.U8 R28, desc[UR8][R2.64+0x2f] ;  /* 0x00002f08021c7981 */ /* 0x000ee2000c1e1100 */
[----:B------:R-:W-:-:S03]  /*0750*/  IMAD.U32 R10, R10, 0x100, R23 ;  /* 0x000001000a0a7824 */ /* 0x000fc600078e0017 */
[----:B------:R0:W3:Y:S01]  /*0760*/  LDG.E.U8 R23, desc[UR8][R2.64+0x33] ;  /* 0x0000330802177981 */ /* 0x0000e2000c1e1100 */
[----:B-----5:R-:W-:Y:S02]  /*0770*/  IMAD.U32 R11, R11, 0x100, R26 ;  /* 0x000001000b0b7824 */ /* 0x020fe400078e001a */
[----:B------:R-:W-:Y:S02]  /*0780*/  IMAD R26, R22, 0x100, R27 ;  /* 0x00000100161a7824 */ /* 0x000fe400078e021b */
[----:B----4-:R-:W-:Y:S01]  /*0790*/  IMAD.U32 R18, R18, 0x100, R19 ;  /* 0x0000010012127824 */ /* 0x010fe200078e0013 */
[----:B------:R1:W-:Y:S04]  /*07a0*/  STL.128 [R0], R4 ;  /* 0x0000000400007387 */ /* 0x0003e80000100c00 */
[----:B------:R1:W-:Y:S01]  /*07b0*/  STL.128 [R0+0x10], R8 ;  /* 0x0000100800007387 */ /* 0x0003e20000100c00 */
[----:B------:R-:W-:-:S02]  /*07c0*/  IMAD.U32 R19, R26, 0x100, R21 ;  /* 0x000001001a137824 */ /* 0x000fc400078e0015 */
[----:B------:R-:W-:Y:S02]  /*07d0*/  IMAD.U32 R14, R14, 0x100, R25 ;  /* 0x000001000e0e7824 */ /* 0x000fe400078e0019 */
[----:B0-----:R-:W-:Y:S02]  /*07e0*/  IMAD.SHL.U32 R3, R20, 0x8, RZ ;  /* 0x0000000814037824 */ /* 0x001fe400078e00ff */
[----:B------:R-:W-:Y:S01]  /*07f0*/  VIADD R20, R0, 0x28 ;  /* 0x0000002800147836 */ /* 0x000fe20000000000 */
[----:B------:R-:W-:Y:S01]  /*0800*/  UMOV UR4, URZ ;  /* 0x000000ff00047c82 */ /* 0x000fe20008000000 */
[----:B--2---:R-:W-:Y:S02]  /*0810*/  IMAD.U32 R17, R17, 0x100, R24 ;  /* 0x0000010011117824 */ /* 0x004fe400078e0018 */
[----:B---3--:R-:W-:Y:S02]  /*0820*/  IMAD.U32 R15, R15, 0x100, R28 ;  /* 0x000001000f0f7824 */ /* 0x008fe400078e001c */
[----:B------:R-:W-:-:S02]  /*0830*/  IMAD.U32 R16, R16, 0x100, R23 ;  /* 0x0000010010107824 */ /* 0x000fc400078e0017 */
[----:B------:R-:W0:Y:S01]  /*0840*/  LDC.64 R22, c[0x0][0x388] ;  /* 0x0000e200ff167b82 */ /* 0x000e220000000a00 */
[----:B------:R1:W-:Y:S04]  /*0850*/  STL.128 [R0+0x20], R12 ;  /* 0x0000200c00007387 */ /* 0x0003e80000100c00 */
[----:B------:R1:W-:Y:S02]  /*0860*/  STL.128 [R0+0x30], R16 ;  /* 0x0000301000007387 */ /* 0x0003e40000100c00 */
[----:B01----:R-:W-:-:S07]  /*0870*/  IMAD.WIDE R22, R3, 0x4, R22 ;  /* 0x0000000403167825 */ /* 0x003fce00078e0216 */
.L_x_0:
[----:B------:R-:W2:Y:S04]  /*0880*/  LDL.128 R4, [R20+-0x28] ;  /* 0xffffd80014047983 */ /* 0x000ea80000100c00 */
[----:B------:R-:W3:Y:S04]  /*0890*/  LDL.64 R2, [R20+0x10] ;  /* 0x0000100014027983 */ /* 0x000ee80000100a00 */
[----:B------:R-:W4:Y:S04]  /*08a0*/  LDL R15, [R20+-0x4] ;  /* 0xfffffc00140f7983 */ /* 0x000f280000100800 */
[----:B------:R-:W5:Y:S04]  /*08b0*/  LDL R10, [R20+-0x18] ;  /* 0xffffe800140a7983 */ /* 0x000f680000100800 */
[----:B------:R-:W5:Y:S04]  /*08c0*/  LDL R9, [R20+0x4] ;  /* 0x0000040014097983 */ /* 0x000f680000100800 */
[----:B------:R-:W5:Y:S01]  /*08d0*/  LDL R8, [R20+0x8] ;  /* 0x0000080014087983 */ /* 0x000f620000100800 */
[----:B------:R-:W-:-:S04]  /*08e0*/  UIADD3 UR4, UPT, UPT, UR4, 0x4, URZ ;  /* 0x0000000404047890 */ /* 0x000fc8000fffe0ff */
[----:B------:R-:W-:Y:S01]  /*08f0*/  UISETP.NE.AND UP0, UPT, UR4, 0x30, UPT ;  /* 0x000000300400788c */ /* 0x000fe2000bf05270 */
[C-C-:B--2---:R-:W-:Y:S02]  /*0900*/  SHF.L.W.U32.HI R11, R5.reuse, 0x19, R5.reuse ;  /* 0x00000019050b7819 */ /* 0x144fe40000010e05 */
[--C-:B------:R-:W-:Y:S02]  /*0910*/  SHF.L.W.U32.HI R12, R5, 0xe, R5.reuse ;  /* 0x0000000e050c7819 */ /* 0x100fe40000010e05 */
[----:B------:R-:W-:Y:S02]  /*0920*/  SHF.R.U32.HI R13, RZ, 0x3, R5 ;  /* 0x00000003ff0d7819 */ /* 0x000fe40000011605 */
[C-C-:B------:R-:W-:Y:S02]  /*0930*/  SHF.L.W.U32.HI R16, R6.reuse, 0x19, R6.reuse ;  /* 0x0000001906107819 */ /* 0x140fe40000010e06 */
[--C-:B------:R-:W-:Y:S02]  /*0940*/  SHF.L.W.U32.HI R17, R6, 0xe, R6.reuse ;  /* 0x0000000e06117819 */ /* 0x100fe40000010e06 */
[----:B------:R-:W-:-:S02]  /*0950*/  SHF.R.U32.HI R18, RZ, 0x3, R6 ;  /* 0x00000003ff127819 */ /* 0x000fc40000011606 */
[----:B------:R-:W-:Y:S02]  /*0960*/  LOP3.LUT R11, R13, R11, R12, 0x96, !PT ;  /* 0x0000000b0d0b7212 */ /* 0x000fe400078e960c */
[C-C-:B---3--:R-:W-:Y:S02]  /*0970*/  SHF.L.W.U32.HI R12, R3.reuse, 0xf, R3.reuse ;  /* 0x0000000f030c7819 */ /* 0x148fe40000010e03 */
[----:B------:R-:W-:Y:S02]  /*0980*/  SHF.L.W.U32.HI R13, R3, 0xd, R3 ;  /* 0x0000000d030d7819 */ /* 0x000fe40000010e03 */
[----:B------:R-:W-:Y:S02]  /*0990*/  LOP3.LUT R16, R18, R16, R17, 0x96, !PT ;  /* 0x0000001012107212 */ /* 0x000fe400078e9611 */
[----:B------:R-:W-:Y:S02]  /*09a0*/  SHF.R.U32.HI R3, RZ, 0xa, R3 ;  /* 0x0000000aff037819 */ /* 0x000fe40000011603 */
[----:B------:R-:W-:-:S02]  /*09b0*/  IADD3 R17, PT, PT, R14, R16, R5 ;  /* 0x000000100e117210 */ /* 0x000fc40007ffe005 */
[----:B----4-:R-:W-:Y:S02]  /*09c0*/  IADD3 R11, PT, PT, R15, R11, R4 ;  /* 0x0000000b0f0b7210 */ /* 0x010fe40007ffe004 */
[----:B------:R-:W-:Y:S02]  /*09d0*/  LOP3.LUT R12, R3, R12, R13, 0x96, !PT ;  /* 0x0000000c030c7212 */ /* 0x000fe400078e960d */
[C-C-:B------:R-:W-:Y:S02]  /*09e0*/  SHF.L.W.U32.HI R3, R2.reuse, 0xf, R2.reuse ;  /* 0x0000000f02037819 */ /* 0x140fe40000010e02 */
[--C-:B------:R-:W-:Y:S02]  /*09f0*/  SHF.L.W.U32.HI R4, R2, 0xd, R2.reuse ;  /* 0x0000000d02047819 */ /* 0x100fe40000010e02 */
[----:B------:R-:W-:Y:S02]  /*0a00*/  SHF.R.U32.HI R5, RZ, 0xa, R2 ;  /* 0x0000000aff057819 */ /* 0x000fe40000011602 */
[----:B-----5:R-:W-:-:S02]  /*0a10*/  SHF.L.W.U32.HI R16, R10, 0x19, R10 ;  /* 0x000000190a107819 */ /* 0x020fc40000010e0a */
[----:B------:R-:W-:Y:S01]  /*0a20*/  LOP3.LUT R4, R5, R3, R4, 0x96, !PT ;  /* 0x0000000305047212 */ /* 0x000fe200078e9604 */
[----:B------:R-:W-:Y:S01]  /*0a30*/  IMAD.IADD R5, R12, 0x1, R17 ;  /* 0x000000010c057824 */ /* 0x000fe200078e0211 */
[--C-:B------:R-:W-:Y:S02]  /*0a40*/  SHF.L.W.U32.HI R19, R10, 0xe, R10.reuse ;  /* 0x0000000e0a137819 */ /* 0x100fe40000010e0a */
[C---:B------:R-:W-:Y:S01]  /*0a50*/  SHF.L.W.U32.HI R13, R7.reuse, 0x19, R7 ;  /* 0x00000019070d7819 */ /* 0x040fe20000010e07 */
[----:B------:R-:W-:Y:S01]  /*0a60*/  IMAD.IADD R4, R4, 0x1, R11 ;  /* 0x0000000104047824 */ /* 0x000fe200078e020b */
[--C-:B------:R-:W-:Y:S02]  /*0a70*/  SHF.L.W.U32.HI R14, R7, 0xe, R7.reuse ;  /* 0x0000000e070e7819 */ /* 0x100fe40000010e07 */
[----:B------:R-:W-:Y:S02]  /*0a80*/  SHF.R.U32.HI R15, RZ, 0x3, R7 ;  /* 0x00000003ff0f7819 */ /* 0x000fe40000011607 */
[----:B------:R-:W-:Y:S01]  /*0a90*/  SHF.R.U32.HI R10, RZ, 0x3, R10 ;  /* 0x00000003ff0a7819 */ /* 0x000fe2000001160a */
[----:B------:R-:W-:Y:S01]  /*0aa0*/  STL.64 [R20+0x18], R4 ;  /* 0x0000180414007387 */ /* 0x000fe20000100a00 */
[----:B------:R-:W-:-:S02]  /*0ab0*/  LOP3.LUT R13, R15, R13, R14, 0x96, !PT ;  /* 0x0000000d0f0d7212 */ /* 0x000fc400078e960e */
[----:B------:R-:W-:Y:S02]  /*0ac0*/  LOP3.LUT R16, R10, R16, R19, 0x96, !PT ;  /* 0x000000100a107212 */ /* 0x000fe400078e9613 */
[C-C-:B------:R-:W-:Y:S02]  /*0ad0*/  SHF.L.W.U32.HI R12, R5.reuse, 0xf, R5.reuse ;  /* 0x0000000f050c7819 */ /* 0x140fe40000010e05 */
[--C-:B------:R-:W-:Y:S02]  /*0ae0*/  SHF.L.W.U32.HI R15, R5, 0xd, R5.reuse ;  /* 0x0000000d050f7819 */ /* 0x100fe40000010e05 */
[----:B------:R-:W-:Y:S02]  /*0af0*/  SHF.R.U32.HI R14, RZ, 0xa, R5 ;  /* 0x0000000aff0e7819 */ /* 0x000fe40000011605 */
[C-C-:B------:R-:W-:Y:S02]  /*0b00*/  SHF.L.W.U32.HI R3, R4.reuse, 0xf, R4.reuse ;  /* 0x0000000f04037819 */ /* 0x140fe40000010e04 */
[----:B------:R-:W-:-:S02]  /*0b10*/  SHF.L.W.U32.HI R10, R4, 0xd, R4 ;  /* 0x0000000d040a7819 */ /* 0x000fc40000010e04 */
[----:B------:R-:W-:Y:S02]  /*0b20*/  SHF.R.U32.HI R11, RZ, 0xa, R4 ;  /* 0x0000000aff0b7819 */ /* 0x000fe40000011604 */
[----:B------:R-:W-:Y:S02]  /*0b30*/  IADD3 R6, PT, PT, R9, R13, R6 ;  /* 0x0000000d09067210 */ /* 0x000fe40007ffe006 */
[----:B------:R-:W-:Y:S02]  /*0b40*/  IADD3 R7, PT, PT, R8, R16, R7 ;  /* 0x0000001008077210 */ /* 0x000fe40007ffe007 */
[----:B------:R-:W-:Y:S01]  /*0b50*/  LOP3.LUT R12, R14, R12, R15, 0x96, !PT ;  /* 0x0000000c0e0c7212 */ /* 0x000fe200078e960f */
[----:B------:R-:W-:Y:S01]  /*0b60*/  IMAD.MOV.U32 R14, RZ, RZ, R2 ;  /* 0x000000ffff0e7224 */ /* 0x000fe200078e0002 */
[----:B------:R-:W-:-:S03]  /*0b70*/  LOP3.LUT R3, R11, R3, R10, 0x96, !PT ;  /* 0x000000030b037212 */ /* 0x000fc600078e960a */
[----:B------:R-:W-:Y:S02]  /*0b80*/  IMAD.IADD R7, R12, 0x1, R7 ;  /* 0x000000010c077824 */ /* 0x000fe400078e0207 */
[----:B------:R-:W-:Y:S02]  /*0b90*/  IMAD.IADD R3, R3, 0x1, R6 ;  /* 0x0000000103037824 */ /* 0x000fe400078e0206 */
[----:B------:R-:W-:Y:S01]  /*0ba0*/  VIADD R6, R20, 0x10 ;  /* 0x0000001014067836 */ /* 0x000fe20000000000 */
[----:B------:R-:W-:Y:S04]  /*0bb0*/  STL [R20+0x24], R7 ;  /* 0x0000240714007387 */ /* 0x000fe80000100800 */
[----:B------:R0:W-:Y:S02]  /*0bc0*/  STL [R20+0x20], R3 ;  /* 0x0000200314007387 */ /* 0x0001e40000100800 */
[----:B0-----:R-:W-:Y:S01]  /*0bd0*/  IMAD.MOV.U32 R20, RZ, RZ, R6 ;  /* 0x000000ffff147224 */ /* 0x001fe200078e0006 */
[----:B------:R-:W-:Y:S06]  /*0be0*/  BRA.U UP0, `(.L_x_0) ;  /* 0xfffffffd00247547 */ /* 0x000fec000b83ffff */
[----:B------:R-:W-:Y:S01]  /*0bf0*/  IMAD.MOV.U32 R13, RZ, RZ, 0x5be0cd19 ;  /* 0x5be0cd19ff0d7424 */ /* 0x000fe200078e00ff */
[----:B------:R-:W-:Y:S01]  /*0c00*/  UMOV UR5, 0x8 ;  /* 0x0000000800057882 */ /* 0x000fe20000000000 */
[----:B------:R-:W-:Y:S01]  /*0c10*/  IMAD.MOV.U32 R10, RZ, RZ, 0x1f83d9ab ;  /* 0x1f83d9abff0a7424 */ /* 0x000fe200078e00ff */
[----:B------:R-:W-:Y:S01]  /*0c20*/  UMOV UR4, URZ ;  /* 0x000000ff00047c82 */ /* 0x000fe20008000000 */
[----:B------:R-:W-:Y:S02]  /*0c30*/  IMAD.MOV.U32 R8, RZ, RZ, -0x64fa9774 ;  /* 0x9b05688cff087424 */ /* 0x000fe400078e00ff */
[----:B------:R-:W-:Y:S02]  /*0c40*/  IMAD.MOV.U32 R3, RZ, RZ, 0x510e527f ;  /* 0x510e527fff037424 */ /* 0x000fe400078e00ff */
[----:B------:R-:W-:Y:S02]  /*0c50*/  IMAD.MOV.U32 R12, RZ, RZ, -0x5ab00ac6 ;  /* 0xa54ff53aff0c7424 */ /* 0x000fe400078e00ff */
[----:B------:R-:W-:-:S02]  /*0c60*/  IMAD.MOV.U32 R2, RZ, RZ, 0x3c6ef372 ;  /* 0x3c6ef372ff027424 */ /* 0x000fc400078e00ff */
[----:B------:R-:W-:Y:S02]  /*0c70*/  IMAD.MOV.U32 R11, RZ, RZ, -0x4498517b ;  /* 0xbb67ae85ff0b7424 */ /* 0x000fe400078e00ff */
[----:B------:R-:W-:-:S07]  /*0c80*/  IMAD.MOV.U32 R9, RZ, RZ, 0x6a09e667 ;  /* 0x6a09e667ff097424 */ /* 0x000fce00078e00ff */
.L_x_1:
[----:B------:R0:W2:Y:S01]  /*0c90*/  LDL.128 R4, [R0] ;  /* 0x0000000000047983 */ /* 0x0000a20000100c00 */
[----:B------:R-:W2:Y:S01]  /*0ca0*/  LDCU.64 UR6, c[0x3][UR5+-0x8] ;  /* 0x00ffff00050677ac */ /* 0x000ea20008000a00 */
[C-C-:B------:R-:W-:Y:S02]  /*0cb0*/  SHF.L.W.U32.HI R14, R3.reuse, 0x1a, R3.reuse ;  /* 0x0000001a030e7819 */ /* 0x140fe40000010e03 */
[C-C-:B------:R-:W-:Y:S01]  /*0cc0*/  SHF.L.W.U32.HI R15, R3.reuse, 0x15, R3.reuse ;  /* 0x00000015030f7819 */ /* 0x140fe20000010e03 */
[----:B------:R-:W-:Y:S01]  /*0cd0*/  UIADD3 UR4, UPT, UPT, UR4, 0x4, URZ ;  /* 0x0000000404047890 */ /* 0x000fe2000fffe0ff */
[----:B------:R-:W-:Y:S01]  /*0ce0*/  SHF.L.W.U32.HI R16, R3, 0x7, R3 ;  /* 0x0000000703107819 */ /* 0x000fe20000010e03 */
[----:B0-----:R-:W-:Y:S02]  /*0cf0*/  VIADD R0, R0, 0x10 ;  /* 0x0000001000007836 */ /* 0x001fe40000000000 */
[----:B------:R-:W-:Y:S01]  /*0d00*/  UISETP.NE.AND UP0, UPT, UR4, 0x40, UPT ;  /* 0x000000400400788c */ /* 0x000fe2000bf05270 */
[----:B------:R-:W-:-:S02]  /*0d10*/  LOP3.LUT R14, R16, R14, R15, 0x96, !PT ;  /* 0x0000000e100e7212 */ /* 0x000fc400078e960f */
[----:B------:R-:W-:-:S04]  /*0d20*/  LOP3.LUT R15, R10, R3, R8, 0xb8, !PT ;  /* 0x000000030a0f7212 */ /* 0x000fc800078eb808 */
[----:B------:R-:W-:-:S04]  /*0d30*/  IADD3 R15, PT, PT, R14, R15, R13 ;  /* 0x0000000f0e0f7210 */ /* 0x000fc80007ffe00d */
[----:B--2---:R-:W-:Y:S02]  /*0d40*/  IADD3 R15, PT, PT, R4, UR6, R15 ;  /* 0x00000006040f7c10 */ /* 0x004fe4000fffe00f */
[----:B------:R-:W-:-:S03]  /*0d50*/  SHF.L.W.U32.HI R4, R9, 0x1e, R9 ;  /* 0x0000001e09047819 */ /* 0x000fc60000010e09 */
[----:B------:R-:W-:-:S05]  /*0d60*/  IMAD.IADD R13, R15, 0x1, R12 ;  /* 0x000000010f0d7824 */ /* 0x000fca00078e020c */
[C-C-:B------:R-:W-:Y:S02]  /*0d70*/  SHF.L.W.U32.HI R12, R13.reuse, 0x1a, R13.reuse ;  /* 0x0000001a0d0c7819 */ /* 0x140fe40000010e0d */
[C-C-:B------:R-:W-:Y:S02]  /*0d80*/  SHF.L.W.U32.HI R17, R13.reuse, 0x15, R13.reuse ;  /* 0x000000150d117819 */ /* 0x140fe40000010e0d */
[----:B------:R-:W-:Y:S02]  /*0d90*/  SHF.L.W.U32.HI R14, R13, 0x7, R13 ;  /* 0x000000070d0e7819 */ /* 0x000fe40000010e0d */
[----:B------:R-:W-:Y:S02]  /*0da0*/  LOP3.LUT R16, R8, R13, R3, 0xb8, !PT ;  /* 0x0000000d08107212 */ /* 0x000fe400078eb803 */
[----:B------:R-:W-:Y:S02]  /*0db0*/  LOP3.LUT R19, R14, R12, R17, 0x96, !PT ;  /* 0x0000000c0e137212 */ /* 0x000fe400078e9611 */
[----:B------:R-:W-:-:S02]  /*0dc0*/  SHF.L.W.U32.HI R17, R9, 0x13, R9 ;  /* 0x0000001309117819 */ /* 0x000fc40000010e09 */
[--C-:B------:R-:W-:Y:S02]  /*0dd0*/  SHF.L.W.U32.HI R12, R9, 0xa, R9.reuse ;  /* 0x0000000a090c7819 */ /* 0x100fe40000010e09 */
[----:B------:R-:W-:Y:S02]  /*0de0*/  IADD3 R16, PT, PT, R19, R16, R10 ;  /* 0x0000001013107210 */ /* 0x000fe40007ffe00a */
[----:B------:R-:W-:Y:S02]  /*0df0*/  LOP3.LUT R10, R11, R2, R9, 0xe8, !PT ;  /* 0x000000020b0a7212 */ /* 0x000fe400078ee809 */
[----:B------:R-:W-:Y:S02]  /*0e00*/  LOP3.LUT R12, R12, R4, R17, 0x96, !PT ;  /* 0x000000040c0c7212 */ /* 0x000fe400078e9611 */
[----:B------:R-:W-:Y:S01]  /*0e10*/  IADD3 R5, PT, PT, R5, UR7, R16 ;  /* 0x0000000705057c10 */ /* 0x000fe2000fffe010 */
[----:B------:R-:W0:Y:S01]  /*0e20*/  LDCU.64 UR6, c[0x3][UR5] ;  /* 0x00c00000050677ac */ /* 0x000e220008000a00 */
[----:B------:R-:W-:-:S03]  /*0e30*/  IADD3 R12, PT, PT, R15, R12, R10 ;  /* 0x0000000c0f0c7210 */ /* 0x000fc60007ffe00a */
[----:B------:R-:W-:Y:S01]  /*0e40*/  IMAD.IADD R10, R5, 0x1, R2 ;  /* 0x00000001050a7824 */ /* 0x000fe200078e0202 */
[C-C-:B------:R-:W-:Y:S01]  /*0e50*/  SHF.L.W.U32.HI R2, R12.reuse, 0x1e, R12.reuse ;  /* 0x0000001e0c027819 */ /* 0x140fe20000010e0c */
[----:B------:R-:W-:Y:S01]  /*0e60*/  UIADD3 UR5, UPT, UPT, UR5, 0x10, URZ ;  /* 0x0000001005057890 */ /* 0x000fe2000fffe0ff */
[----:B------:R-:W-:Y:S02]  /*0e70*/  SHF.L.W.U32.HI R15, R12, 0x13, R12 ;  /* 0x000000130c0f7819 */ /* 0x000fe40000010e0c */
[C-C-:B------:R-:W-:Y:S02]  /*0e80*/  SHF.L.W.U32.HI R14, R10.reuse, 0x1a, R10.reuse ;  /* 0x0000001a0a0e7819 */ /* 0x140fe40000010e0a */
[C-C-:B------:R-:W-:Y:S02]  /*0e90*/  SHF.L.W.U32.HI R17, R10.reuse, 0x15, R10.reuse ;  /* 0x000000150a117819 */ /* 0x140fe40000010e0a */
[----:B------:R-:W-:Y:S02]  /*0ea0*/  SHF.L.W.U32.HI R16, R10, 0x7, R10 ;  /* 0x000000070a107819 */ /* 0x000fe40000010e0a */
[----:B------:R-:W-:-:S02]  /*0eb0*/  SHF.L.W.U32.HI R4, R12, 0xa, R12 ;  /* 0x0000000a0c047819 */ /* 0x000fc40000010e0c */
[----:B------:R-:W-:Y:S02]  /*0ec0*/  LOP3.LUT R17, R16, R14, R17, 0x96, !PT ;  /* 0x0000000e10117212 */ /* 0x000fe400078e9611 */
[----:B------:R-:W-:Y:S02]  /*0ed0*/  LOP3.LUT R14, R3, R10, R13, 0xb8, !PT ;  /* 0x0000000a030e7212 */ /* 0x000fe400078eb80d */
[----:B------:R-:W-:Y:S02]  /*0ee0*/  LOP3.LUT R2, R4, R2, R15, 0x96, !PT ;  /* 0x0000000204027212 */ /* 0x000fe400078e960f */
[----:B------:R-:W-:Y:S02]  /*0ef0*/  IADD3 R17, PT, PT, R17, R14, R8 ;  /* 0x0000000e11117210 */ /* 0x000fe40007ffe008 */
[----:B------:R-:W-:Y:S02]  /*0f00*/  LOP3.LUT R4, R9, R11, R12, 0xe8, !PT ;  /* 0x0000000b09047212 */ /* 0x000fe400078ee80c */
[----:B0-----:R-:W-:-:S02]  /*0f10*/  IADD3 R6, PT, PT, R6, UR6, R17 ;  /* 0x0000000606067c10 */ /* 0x001fc4000fffe011 */
[----:B------:R-:W-:-:S03]  /*0f20*/  IADD3 R2, PT, PT, R5, R2, R4 ;  /* 0x0000000205027210 */ /* 0x000fc60007ffe004 */
[----:B------:R-:W-:Y:S01]  /*0f30*/  IMAD.IADD R8, R6, 0x1, R11 ;  /* 0x0000000106087824 */ /* 0x000fe200078e020b */
[C-C-:B------:R-:W-:Y:S02]  /*0f40*/  SHF.L.W.U32.HI R4, R2.reuse, 0x1e, R2.reuse ;  /* 0x0000001e02047819 */ /* 0x140fe40000010e02 */
[C-C-:B------:R-:W-:Y:S02]  /*0f50*/  SHF.L.W.U32.HI R5, R2.reuse, 0x13, R2.reuse ;  /* 0x0000001302057819 */ /* 0x140fe40000010e02 */
[--C-:B------:R-:W-:Y:S02]  /*0f60*/  SHF.L.W.U32.HI R14, R2, 0xa, R2.reuse ;  /* 0x0000000a020e7819 */ /* 0x100fe40000010e02 */
[----:B------:R-:W-:Y:S02]  /*0f70*/  LOP3.LUT R11, R12, R9, R2, 0xe8, !PT ;  /* 0x000000090c0b7212 */ /* 0x000fe400078ee802 */
[----:B------:R-:W-:Y:S02]  /*0f80*/  LOP3.LUT R5, R14, R4, R5, 0x96, !PT ;  /* 0x000000040e057212 */ /* 0x000fe400078e9605 */
[----:B------:R-:W-:-:S02]  /*0f90*/  SHF.L.W.U32.HI R4, R8, 0x1a, R8 ;  /* 0x0000001a08047819 */ /* 0x000fc40000010e08 */
[C-C-:B------:R-:W-:Y:S02]  /*0fa0*/  SHF.L.W.U32.HI R15, R8.reuse, 0x15, R8.reuse ;  /* 0x00000015080f7819 */ /* 0x140fe40000010e08 */
[----:B------:R-:W-:Y:S02]  /*0fb0*/  SHF.L.W.U32.HI R14, R8, 0x7, R8 ;  /* 0x00000007080e7819 */ /* 0x000fe40000010e08 */
[----:B------:R-:W-:Y:S02]  /*0fc0*/  IADD3 R11, PT, PT, R6, R5, R11 ;  /* 0x00000005060b7210 */ /* 0x000fe40007ffe00b */
[----:B------:R-:W-:Y:S02]  /*0fd0*/  LOP3.LUT R5, R13, R8, R10, 0xb8, !PT ;  /* 0x000000080d057212 */ /* 0x000fe400078eb80a */
[----:B------:R-:W-:Y:S02]  /*0fe0*/  LOP3.LUT R4, R14, R4, R15, 0x96, !PT ;  /* 0x000000040e047212 */ /* 0x000fe400078e960f */
[----:B------:R-:W-:-:S02]  /*0ff0*/  SHF.L.W.U32.HI R6, R11, 0x1e, R11 ;  /* 0x0000001e0b067819 */ /* 0x000fc40000010e0b */
[----:B------:R-:W-:Y:S02]  /*1000*/  IADD3 R4, PT, PT, R4, R5, R3 ;  /* 0x0000000504047210 */ /* 0x000fe40007ffe003 */
[C-C-:B------:R-:W-:Y:S02]  /*1010*/  SHF.L.W.U32.HI R15, R11.reuse, 0x13, R11.reuse ;  /* 0x000000130b0f7819 */ /* 0x140fe40000010e0b */
[----:B------:R-:W-:Y:S02]  /*1020*/  SHF.L.W.U32.HI R14, R11, 0xa, R11 ;  /* 0x0000000a0b0e7819 */ /* 0x000fe40000010e0b */
[----:B------:R-:W-:Y:S02]  /*1030*/  IADD3 R4, PT, PT, R7, UR7, R4 ;  /* 0x0000000707047c10 */ /* 0x000fe4000fffe004 */
[----:B------:R-:W-:Y:S02]  /*1040*/  LOP3.LUT R15, R14, R6, R15, 0x96, !PT ;  /* 0x000000060e0f7212 */ /* 0x000fe400078e960f */
[----:B------:R-:W-:Y:S01]  /*1050*/  LOP3.LUT R5, R2, R12, R11, 0xe8, !PT ;  /* 0x0000000c02057212 */ /* 0x000fe200078ee80b */
[----:B------:R-:W-:-:S03]  /*1060*/  IMAD.IADD R3, R4, 0x1, R9 ;  /* 0x0000000104037824 */ /* 0x000fc600078e0209 */
[----:B------:R-:W-:Y:S01]  /*1070*/  IADD3 R9, PT, PT, R4, R15, R5 ;  /* 0x0000000f04097210 */ /* 0x000fe20007ffe005 */
[----:B------:R-:W-:Y:S06]  /*1080*/  BRA.U UP0, `(.L_x_1) ;  /* 0xfffffffd00007547 */ /* 0x000fec000b83ffff */
[----:B------:R-:W-:Y:S04]  /*1090*/  STG.E desc[UR8][R22.64], R9 ;  /* 0x0000000916007986 */ /* 0x000fe8000c101908 */
[----:B------:R-:W-:Y:S04]  /*10a0*/  STG.E desc[UR8][R22.64+0x4], R11 ;  /* 0x0000040b16007986 */ /* 0x000fe8000c101908 */
[----:B------:R-:W-:Y:S04]  /*10b0*/  STG.E desc[UR8][R22.64+0x8], R2 ;  /* 0x0000080216007986 */ /* 0x000fe8000c101908 */
[----:B------:R-:W-:Y:S04]  /*10c0*/  STG.E desc[UR8][R22.64+0xc], R12 ;  /* 0x00000c0c16007986 */ /* 0x000fe8000c101908 */
[----:B------:R-:W-:Y:S04]  /*10d0*/  STG.E desc[UR8][R22.64+0x10], R3 ;  /* 0x0000100316007986 */ /* 0x000fe8000c101908 */
[----:B------:R-:W-:Y:S04]  /*10e0*/  STG.E desc[UR8][R22.64+0x14], R8 ;  /* 0x0000140816007986 */ /* 0x000fe8000c101908 */
[----:B------:R-:W-:Y:S04]  /*10f0*/  STG.E desc[UR8][R22.64+0x18], R10 ;  /* 0x0000180a16007986 */ /* 0x000fe8000c101908 */
[----:B------:R-:W-:Y:S01]  /*1100*/  STG.E desc[UR8][R22.64+0x1c], R13 ;  /* 0x00001c0d16007986 */ /* 0x000fe2000c101908 */
[----:B------:R-:W-:Y:S05]  /*1110*/  EXIT ;  /* 0x000000000000794d */ /* 0x000fea0003800000 */
.L_x_2:
[----:B------:R-:W-:-:S00]  /*1120*/  BRA `(.L_x_2) ;  /* 0xfffffffc00fc7947 */ /* 0x000fc0000383ffff */
[----:B------:R-:W-:-:S00]  /*1130*/  NOP ;  /* 0x0000000000007918 */ /* 0x000fc00000000000 */
        /* <DEDUP_REMOVED lines=12> */
.L_x_3:


//--------------------- .nv.shared.reserved.0     --------------------------
	.section	.nv.shared.reserved.0,"aw",@nobits
	.weak		__nv_reservedSMEM_offset_0_alias
	.size		__nv_reservedSMEM_offset_0_alias, 0, 64
	.other		__nv_reservedSMEM_offset_0_alias,@"STO_CUDA_RESERVED_SHARED STV_DEFAULT"
__nv_reservedSMEM_offset_0_alias:
	.zero		0
	.zero		64


//--------------------- .nv.constant0._Z13sha256_kernelPhPji --------------------------
	.section	.nv.constant0._Z13sha256_kernelPhPji,"a",@progbits
	.sectionflags	@""
	.align	4
.nv.constant0._Z13sha256_kernelPhPji:
	.zero		916


//--------------------- SYMBOLS --------------------------

	.type		.nv.reservedSmem.offset0,@object
	.size		.nv.reservedSmem.offset0,0x4
